//
// Generated by NVIDIA NVVM Compiler
//
// Compiler Build ID: CL-36424714
// Cuda compilation tools, release 13.0, V13.0.88
// Based on NVVM 20.0.0
//

.version 9.0
.target sm_100
.address_size 64

	// .globl	_Z23contagem_cliques_kernelPiS_iiS_S_S_S_

.visible .entry _Z23contagem_cliques_kernelPiS_iiS_S_S_S_(
	.param .u64 .ptr .align 1 _Z23contagem_cliques_kernelPiS_iiS_S_S_S__param_0,
	.param .u64 .ptr .align 1 _Z23contagem_cliques_kernelPiS_iiS_S_S_S__param_1,
	.param .u32 _Z23contagem_cliques_kernelPiS_iiS_S_S_S__param_2,
	.param .u32 _Z23contagem_cliques_kernelPiS_iiS_S_S_S__param_3,
	.param .u64 .ptr .align 1 _Z23contagem_cliques_kernelPiS_iiS_S_S_S__param_4,
	.param .u64 .ptr .align 1 _Z23contagem_cliques_kernelPiS_iiS_S_S_S__param_5,
	.param .u64 .ptr .align 1 _Z23contagem_cliques_kernelPiS_iiS_S_S_S__param_6,
	.param .u64 .ptr .align 1 _Z23contagem_cliques_kernelPiS_iiS_S_S_S__param_7
)
{
	.reg .pred 	%p<16>;
	.reg .b16 	%rs<8>;
	.reg .b32 	%r<48>;
	.reg .b64 	%rd<29>;

	ld.param.u64 	%rd7, [_Z23contagem_cliques_kernelPiS_iiS_S_S_S__param_0];
	ld.param.u64 	%rd8, [_Z23contagem_cliques_kernelPiS_iiS_S_S_S__param_1];
	ld.param.u32 	%r25, [_Z23contagem_cliques_kernelPiS_iiS_S_S_S__param_2];
	ld.param.u32 	%r24, [_Z23contagem_cliques_kernelPiS_iiS_S_S_S__param_3];
	ld.param.u64 	%rd5, [_Z23contagem_cliques_kernelPiS_iiS_S_S_S__param_4];
	ld.param.u64 	%rd9, [_Z23contagem_cliques_kernelPiS_iiS_S_S_S__param_5];
	ld.param.u64 	%rd6, [_Z23contagem_cliques_kernelPiS_iiS_S_S_S__param_6];
	ld.param.u64 	%rd10, [_Z23contagem_cliques_kernelPiS_iiS_S_S_S__param_7];
	cvta.to.global.u64 	%rd1, %rd7;
	cvta.to.global.u64 	%rd2, %rd8;
	cvta.to.global.u64 	%rd3, %rd9;
	cvta.to.global.u64 	%rd11, %rd10;
	mov.u32 	%r26, %ctaid.x;
	mov.u32 	%r27, %ntid.x;
	mov.u32 	%r28, %tid.x;
	mad.lo.s32 	%r29, %r26, %r27, %r28;
	atom.global.add.u32 	%r1, [%rd11], 1;
	max.s32 	%r30, %r29, %r1;
	setp.ge.s32 	%p3, %r30, %r25;
	@%p3 bra 	$L__BB0_18;
	cvta.to.global.u64 	%rd12, %rd6;
	mul.wide.s32 	%rd13, %r1, 4;
	add.s64 	%rd14, %rd12, %rd13;
	ld.global.u32 	%r31, [%rd14];
	st.global.u32 	[%rd3], %r31;
	setp.lt.s32 	%p4, %r24, 2;
	@%p4 bra 	$L__BB0_18;
	cvta.to.global.u64 	%rd4, %rd5;
	mov.b32 	%r38, 1;
	mov.u32 	%r46, %r38;
$L__BB0_3:
	mul.wide.s32 	%rd15, %r46, 4;
	add.s64 	%rd16, %rd3, %rd15;
	ld.global.u32 	%r33, [%rd16+-4];
	mul.wide.s32 	%rd17, %r33, 4;
	add.s64 	%rd18, %rd2, %rd17;
	ld.global.u32 	%r40, [%rd18];
	ld.global.u32 	%r5, [%rd18+4];
	setp.ge.s32 	%p6, %r40, %r5;
	mov.pred 	%p15, -1;
	@%p6 bra 	$L__BB0_16;
	mov.b16 	%rs6, 0;
$L__BB0_5:
	mul.wide.s32 	%rd19, %r40, 4;
	add.s64 	%rd20, %rd1, %rd19;
	ld.global.u32 	%r8, [%rd20];
	setp.lt.s32 	%p7, %r46, 1;
	@%p7 bra 	$L__BB0_12;
	mov.b32 	%r42, 0;
$L__BB0_7:
	mul.wide.u32 	%rd21, %r42, 4;
	add.s64 	%rd22, %rd3, %rd21;
	ld.global.u32 	%r35, [%rd22];
	mul.wide.s32 	%rd23, %r35, 4;
	add.s64 	%rd24, %rd2, %rd23;
	ld.global.u32 	%r44, [%rd24];
	ld.global.u32 	%r11, [%rd24+4];
	setp.ge.s32 	%p8, %r44, %r11;
	@%p8 bra 	$L__BB0_14;
	sub.s32 	%r43, %r44, %r11;
	bra.uni 	$L__BB0_10;
$L__BB0_9:
	add.s32 	%r44, %r44, 1;
	add.s32 	%r43, %r43, 1;
	setp.eq.s32 	%p10, %r43, 0;
	@%p10 bra 	$L__BB0_14;
$L__BB0_10:
	mul.wide.s32 	%rd25, %r44, 4;
	add.s64 	%rd26, %rd1, %rd25;
	ld.global.u32 	%r36, [%rd26];
	setp.ne.s32 	%p9, %r36, %r8;
	@%p9 bra 	$L__BB0_9;
	add.s32 	%r42, %r42, 1;
	setp.ne.s32 	%p11, %r42, %r46;
	@%p11 bra 	$L__BB0_7;
$L__BB0_12:
	mul.wide.s32 	%rd27, %r46, 4;
	add.s64 	%rd28, %rd3, %rd27;
	st.global.u32 	[%rd28], %r8;
	add.s32 	%r46, %r46, 1;
	setp.ne.s32 	%p12, %r46, %r24;
	mov.b16 	%rs6, 1;
	@%p12 bra 	$L__BB0_14;
	atom.global.add.u32 	%r37, [%rd4], 1;
	mov.u32 	%r46, %r24;
	bra.uni 	$L__BB0_17;
$L__BB0_14:
	add.s32 	%r40, %r40, 1;
	setp.ne.s32 	%p13, %r40, %r5;
	@%p13 bra 	$L__BB0_5;
	and.b16  	%rs5, %rs6, 255;
	setp.eq.s16 	%p15, %rs5, 0;
$L__BB0_16:
	@%p15 bra 	$L__BB0_18;
$L__BB0_17:
	add.s32 	%r38, %r38, 1;
	setp.ne.s32 	%p14, %r38, %r24;
	@%p14 bra 	$L__BB0_3;
$L__BB0_18:
	ret;

}


// ===== COMPILED SASS (sm_100) =====

	.target	sm_100

	.elftype	@"ET_EXEC"


//--------------------- .note.nv.tkinfo           --------------------------
	.section	.note.nv.tkinfo,"",@"SHT_NOTE"
	.sectionflags	@"SHF_NOTE_NV_TKINFO"
	.tkinfo
        /*0018*/ 	.word	0x00000002
        /*0030*/ 	.string	""
        /*0030*/ 	.string	"ptxas"
        /*0030*/ 	.string	"Cuda compilation tools, release 13.0, V13.0.88"
        /*0030*/ 	.string	"Build cuda_13.0.r13.0/compiler.36424714_0"
        /*0030*/ 	.string	"-arch sm_100 -m 64 "



//--------------------- .note.nv.cuinfo           --------------------------
	.section	.note.nv.cuinfo,"",@"SHT_NOTE"
	.sectionflags	@"SHF_NOTE_NV_CUINFO"
        /*0018*/ 	.short	0x0002
        /*001a*/ 	.short	0x0064
        /*001c*/ 	.short	0x0082
	.zero		2


//--------------------- .nv.info                  --------------------------
	.section	.nv.info,"",@"SHT_CUDA_INFO"
	.align	4


	//----- nvinfo : EIATTR_REGCOUNT
	.align		4
        /*0000*/ 	.byte	0x04, 0x2f
        /*0002*/ 	.short	(.L_1 - .L_0)
	.align		4
.L_0:
        /*0004*/ 	.word	index@(_Z23contagem_cliques_kernelPiS_iiS_S_S_S_)
        /*0008*/ 	.word	0x00000010


	//----- nvinfo : EIATTR_FRAME_SIZE
	.align		4
.L_1:
        /*000c*/ 	.byte	0x04, 0x11
        /*000e*/ 	.short	(.L_3 - .L_2)
	.align		4
.L_2:
        /*0010*/ 	.word	index@(_Z23contagem_cliques_kernelPiS_iiS_S_S_S_)
        /*0014*/ 	.word	0x00000000


	//----- nvinfo : EIATTR_MIN_STACK_SIZE
	.align		4
.L_3:
        /*0018*/ 	.byte	0x04, 0x12
        /*001a*/ 	.short	(.L_5 - .L_4)
	.align		4
.L_4:
        /*001c*/ 	.word	index@(_Z23contagem_cliques_kernelPiS_iiS_S_S_S_)
        /*0020*/ 	.word	0x00000000
.L_5:


//--------------------- .nv.compat                --------------------------
	.section	.nv.compat,"",@"SHT_CUDA_COMPAT_INFO"
	.align	4
        /*0000*/ 	.byte	0x02, 0x09, 0x00, 0x00, 0x02, 0x02, 0x01, 0x00, 0x02, 0x05, 0x05, 0x00, 0x03, 0x07, 0x01, 0x01
        /*0010*/ 	.byte	0x02, 0x03, 0x00, 0x00, 0x02, 0x06, 0x01, 0x00, 0x04, 0x0b, 0x08, 0x00, 0x09, 0x00, 0x00, 0x00
        /*0020*/ 	.byte	0x00, 0x00, 0x00, 0x00


//--------------------- .nv.info._Z23contagem_cliques_kernelPiS_iiS_S_S_S_ --------------------------
	.section	.nv.info._Z23contagem_cliques_kernelPiS_iiS_S_S_S_,"",@"SHT_CUDA_INFO"
	.sectionflags	@""
	.align	4


	//----- nvinfo : EIATTR_CUDA_API_VERSION
	.align		4
        /*0000*/ 	.byte	0x04, 0x37
        /*0002*/ 	.short	(.L_7 - .L_6)
.L_6:
        /*0004*/ 	.word	0x00000082


	//----- nvinfo : EIATTR_KPARAM_INFO
	.align		4
.L_7:
        /*0008*/ 	.byte	0x04, 0x17
        /*000a*/ 	.short	(.L_9 - .L_8)
.L_8:
        /*000c*/ 	.word	0x00000000
        /*0010*/ 	.short	0x0007
        /*0012*/ 	.short	0x0030
        /*0014*/ 	.byte	0x00, 0xf5, 0x21, 0x00


	//----- nvinfo : EIATTR_KPARAM_INFO
	.align		4
.L_9:
        /*0018*/ 	.byte	0x04, 0x17
        /*001a*/ 	.short	(.L_11 - .L_10)
.L_10:
        /*001c*/ 	.word	0x00000000
        /*0020*/ 	.short	0x0006
        /*0022*/ 	.short	0x0028
        /*0024*/ 	.byte	0x00, 0xf5, 0x21, 0x00


	//----- nvinfo : EIATTR_KPARAM_INFO
	.align		4
.L_11:
        /*0028*/ 	.byte	0x04, 0x17
        /*002a*/ 	.short	(.L_13 - .L_12)
.L_12:
        /*002c*/ 	.word	0x00000000
        /*0030*/ 	.short	0x0005
        /*0032*/ 	.short	0x0020
        /*0034*/ 	.byte	0x00, 0xf5, 0x21, 0x00


	//----- nvinfo : EIATTR_KPARAM_INFO
	.align		4
.L_13:
        /*0038*/ 	.byte	0x04, 0x17
        /*003a*/ 	.short	(.L_15 - .L_14)
.L_14:
        /*003c*/ 	.word	0x00000000
        /*0040*/ 	.short	0x0004
        /*0042*/ 	.short	0x0018
        /*0044*/ 	.byte	0x00, 0xf5, 0x21, 0x00


	//----- nvinfo : EIATTR_KPARAM_INFO
	.align		4
.L_15:
        /*0048*/ 	.byte	0x04, 0x17
        /*004a*/ 	.short	(.L_17 - .L_16)
.L_16:
        /*004c*/ 	.word	0x00000000
        /*0050*/ 	.short	0x0003
        /*0052*/ 	.short	0x0014
        /*0054*/ 	.byte	0x00, 0xf0, 0x11, 0x00


	//----- nvinfo : EIATTR_KPARAM_INFO
	.align		4
.L_17:
        /*0058*/ 	.byte	0x04, 0x17
        /*005a*/ 	.short	(.L_19 - .L_18)
.L_18:
        /*005c*/ 	.word	0x00000000
        /*0060*/ 	.short	0x0002
        /*0062*/ 	.short	0x0010
        /*0064*/ 	.byte	0x00, 0xf0, 0x11, 0x00


	//----- nvinfo : EIATTR_KPARAM_INFO
	.align		4
.L_19:
        /*0068*/ 	.byte	0x04, 0x17
        /*006a*/ 	.short	(.L_21 - .L_20)
.L_20:
        /*006c*/ 	.word	0x00000000
        /*0070*/ 	.short	0x0001
        /*0072*/ 	.short	0x0008
        /*0074*/ 	.byte	0x00, 0xf5, 0x21, 0x00


	//----- nvinfo : EIATTR_KPARAM_INFO
	.align		4
.L_21:
        /*0078*/ 	.byte	0x04, 0x17
        /*007a*/ 	.short	(.L_23 - .L_22)
.L_22:
        /*007c*/ 	.word	0x00000000
        /*0080*/ 	.short	0x0000
        /*0082*/ 	.short	0x0000
        /*0084*/ 	.byte	0x00, 0xf5, 0x21, 0x00


	//----- nvinfo : EIATTR_SPARSE_MMA_MASK
	.align		4
.L_23:
        /*0088*/ 	.byte	0x03, 0x50
        /*008a*/ 	.short	0x0000


	//----- nvinfo : EIATTR_MAXREG_COUNT
	.align		4
        /*008c*/ 	.byte	0x03, 0x1b
        /*008e*/ 	.short	0x00ff


	//----- nvinfo : EIATTR_MERCURY_ISA_VERSION
	.align		4
        /*0090*/ 	.byte	0x03, 0x5f
        /*0092*/ 	.short	0x0101


	//----- nvinfo : EIATTR_INT_WARP_WIDE_INSTR_OFFSETS
	.align		4
        /*0094*/ 	.byte	0x04, 0x31
        /*0096*/ 	.short	(.L_25 - .L_24)


	//   ....[0]....
.L_24:
        /*0098*/ 	.word	0x00000020


	//   ....[1]....
        /*009c*/ 	.word	0x00000110


	//   ....[2]....
        /*00a0*/ 	.word	0x00000600


	//----- nvinfo : EIATTR_VRC_CTA_INIT_COUNT
	.align		4
.L_25:
        /*00a4*/ 	.byte	0x02, 0x4a
	.zero		1
	.zero		1


	//----- nvinfo : EIATTR_EXIT_INSTR_OFFSETS
	.align		4
        /*00a8*/ 	.byte	0x04, 0x1c
        /*00aa*/ 	.short	(.L_27 - .L_26)


	//   ....[0]....
.L_26:
        /*00ac*/ 	.word	0x00000150


	//   ....[1]....
        /*00b0*/ 	.word	0x000001d0


	//   ....[2]....
        /*00b4*/ 	.word	0x000005c0


	//   ....[3]....
        /*00b8*/ 	.word	0x00000670


	//----- nvinfo : EIATTR_CBANK_PARAM_SIZE
	.align		4
.L_27:
        /*00bc*/ 	.byte	0x03, 0x19
        /*00be*/ 	.short	0x0038


	//----- nvinfo : EIATTR_PARAM_CBANK
	.align		4
        /*00c0*/ 	.byte	0x04, 0x0a
        /*00c2*/ 	.short	(.L_29 - .L_28)
	.align		4
.L_28:
        /*00c4*/ 	.word	index@(.nv.constant0._Z23contagem_cliques_kernelPiS_iiS_S_S_S_)
        /*00c8*/ 	.short	0x0380
        /*00ca*/ 	.short	0x0038


	//----- nvinfo : EIATTR_SW_WAR
	.align		4
.L_29:
        /*00cc*/ 	.byte	0x04, 0x36
        /*00ce*/ 	.short	(.L_31 - .L_30)
.L_30:
        /*00d0*/ 	.word	0x00000008
.L_31:


//--------------------- .nv.callgraph             --------------------------
	.section	.nv.callgraph,"",@"SHT_CUDA_CALLGRAPH"
	.align	4
	.sectionentsize	8
	.align		4
        /*0000*/ 	.word	0x00000000
	.align		4
        /*0004*/ 	.word	0xffffffff
	.align		4
        /*0008*/ 	.word	0x00000000
	.align		4
        /*000c*/ 	.word	0xfffffffe
	.align		4
        /*0010*/ 	.word	0x00000000
	.align		4
        /*0014*/ 	.word	0xfffffffd
	.align		4
        /*0018*/ 	.word	0x00000000
	.align		4
        /*001c*/ 	.word	0xfffffffc


//--------------------- .text._Z23contagem_cliques_kernelPiS_iiS_S_S_S_ --------------------------
	.section	.text._Z23contagem_cliques_kernelPiS_iiS_S_S_S_,"ax",@progbits
	.align	128
        .global         _Z23contagem_cliques_kernelPiS_iiS_S_S_S_
        .type           _Z23contagem_cliques_kernelPiS_iiS_S_S_S_,@function
        .size           _Z23contagem_cliques_kernelPiS_iiS_S_S_S_,(.L_x_11 - _Z23contagem_cliques_kernelPiS_iiS_S_S_S_)
        .other          _Z23contagem_cliques_kernelPiS_iiS_S_S_S_,@"STO_CUDA_ENTRY STV_DEFAULT"
_Z23contagem_cliques_kernelPiS_iiS_S_S_S_:
.text._Z23contagem_cliques_kernelPiS_iiS_S_S_S_:
[----:B------:R-:W-:Y:S01]  /*0000*/  LDC R1, c[0x0][0x37c] ;  /* 0x0000df00ff017b82 */ /* 0x000fe20000000800 */
[----:B------:R-:W0:Y:S01]  /*0010*/  S2R R5, SR_LANEID ;  /* 0x0000000000057919 */ /* 0x000e220000000000 */
[----:B------:R-:W-:-:S06]  /*0020*/  VOTEU.ANY UR5, UPT, PT ;  /* 0x0000000000057886 */ /* 0x000fcc00038e0100 */
[----:B------:R-:W1:Y:S01]  /*0030*/  LDC.64 R2, c[0x0][0x3b0] ;  /* 0x0000ec00ff027b82 */ /* 0x000e620000000a00 */
[----:B------:R-:W0:Y:S01]  /*0040*/  FLO.U32 R4, UR5 ;  /* 0x0000000500047d00 */ /* 0x000e2200080e0000 */
[----:B------:R-:W1:Y:S07]  /*0050*/  LDCU.64 UR6, c[0x0][0x358] ;  /* 0x00006b00ff0677ac */ /* 0x000e6e0008000a00 */
[----:B------:R-:W1:Y:S01]  /*0060*/  POPC R7, UR5 ;  /* 0x0000000500077d09 */ /* 0x000e620008000000 */
[----:B0-----:R-:W-:-:S13]  /*0070*/  ISETP.EQ.U32.AND P0, PT, R4, R5, PT ;  /* 0x000000050400720c */ /* 0x001fda0003f02070 */
[----:B-1----:R-:W2:Y:S01]  /*0080*/  @P0 ATOMG.E.ADD.STRONG.GPU PT, R3, desc[UR6][R2.64], R7 ;  /* 0x80000007020309a8 */ /* 0x002ea200081ef106 */
[----:B------:R-:W0:Y:S01]  /*0090*/  S2UR UR4, SR_CTAID.X ;  /* 0x00000000000479c3 */ /* 0x000e220000002500 */
[----:B------:R-:W1:Y:S01]  /*00a0*/  S2R R6, SR_LTMASK ;  /* 0x0000000000067919 */ /* 0x000e620000003900 */
[----:B------:R-:W0:Y:S06]  /*00b0*/  S2R R5, SR_TID.X ;  /* 0x0000000000057919 */ /* 0x000e2c0000002100 */
[----:B------:R-:W0:Y:S01]  /*00c0*/  LDC R0, c[0x0][0x360] ;  /* 0x0000d800ff007b82 */ /* 0x000e220000000800 */
[----:B-1----:R-:W-:Y:S01]  /*00d0*/  LOP3.LUT R6, R6, UR5, RZ, 0xc0, !PT ;  /* 0x0000000506067c12 */ /* 0x002fe2000f8ec0ff */
[----:B------:R-:W1:Y:S03]  /*00e0*/  LDCU UR5, c[0x0][0x390] ;  /* 0x00007200ff0577ac */ /* 0x000e660008000800 */
[----:B------:R-:W3:Y:S01]  /*00f0*/  POPC R9, R6 ;  /* 0x0000000600097309 */ /* 0x000ee20000000000 */
[----:B0-----:R-:W-:Y:S01]  /*0100*/  IMAD R0, R0, UR4, R5 ;  /* 0x0000000400007c24 */ /* 0x001fe2000f8e0205 */
[----:B--2---:R-:W3:Y:S02]  /*0110*/  SHFL.IDX PT, R4, R3, R4, 0x1f ;  /* 0x00001f0403047589 */ /* 0x004ee400000e0000 */
[----:B---3--:R-:W-:-:S05]  /*0120*/  IMAD.IADD R5, R4, 0x1, R9 ;  /* 0x0000000104057824 */ /* 0x008fca00078e0209 */
[----:B------:R-:W-:-:S04]  /*0130*/  VIMNMX R0, PT, PT, R0, R5, !PT ;  /* 0x0000000500007248 */ /* 0x000fc80007fe0100 */
[----:B-1----:R-:W-:-:S13]  /*0140*/  ISETP.GE.AND P0, PT, R0, UR5, PT ;  /* 0x0000000500007c0c */ /* 0x002fda000bf06270 */
[----:B------:R-:W-:Y:S05]  /*0150*/  @P0 EXIT ;  /* 0x000000000000094d */ /* 0x000fea0003800000 */
[----:B------:R-:W0:Y:S08]  /*0160*/  LDC.64 R2, c[0x0][0x3a8] ;  /* 0x0000ea00ff027b82 */ /* 0x000e300000000a00 */
[----:B------:R-:W1:Y:S01]  /*0170*/  LDC R0, c[0x0][0x394] ;  /* 0x0000e500ff007b82 */ /* 0x000e620000000800 */
[----:B0-----:R-:W-:-:S06]  /*0180*/  IMAD.WIDE R2, R5, 0x4, R2 ;  /* 0x0000000405027825 */ /* 0x001fcc00078e0202 */
[----:B------:R-:W2:Y:S01]  /*0190*/  LDG.E R3, desc[UR6][R2.64] ;  /* 0x0000000602037981 */ /* 0x000ea2000c1e1900 */
[----:B------:R-:W2:Y:S01]  /*01a0*/  LDC.64 R4, c[0x0][0x3a0] ;  /* 0x0000e800ff047b82 */ /* 0x000ea20000000a00 */
[----:B-1----:R-:W-:Y:S02]  /*01b0*/  ISETP.GE.AND P0, PT, R0, 0x2, PT ;  /* 0x000000020000780c */ /* 0x002fe40003f06270 */
[----:B--2---:R0:W-:Y:S11]  /*01c0*/  STG.E desc[UR6][R4.64], R3 ;  /* 0x0000000304007986 */ /* 0x0041f6000c101906 */
[----:B------:R-:W-:Y:S05]  /*01d0*/  @!P0 EXIT ;  /* 0x000000000000894d */ /* 0x000fea0003800000 */
[----:B------:R-:W-:Y:S01]  /*01e0*/  IMAD.MOV.U32 R0, RZ, RZ, 0x1 ;  /* 0x00000001ff007424 */ /* 0x000fe200078e00ff */
[----:B------:R-:W-:-:S06]  /*01f0*/  UMOV UR4, 0x1 ;  /* 0x0000000100047882 */ /* 0x000fcc0000000000 */
.L_x_9:
[----:B0----5:R-:W0:Y:S01]  /*0200*/  LDC.64 R4, c[0x0][0x3a0] ;  /* 0x0000e800ff047b82 */ /* 0x021e220000000a00 */
[----:B-1----:R-:W1:Y:S07]  /*0210*/  LDCU UR5, c[0x0][0x394] ;  /* 0x00007280ff0577ac */ /* 0x002e6e0008000800 */
[----:B------:R-:W2:Y:S01]  /*0220*/  LDC.64 R6, c[0x0][0x388] ;  /* 0x0000e200ff067b82 */ /* 0x000ea20000000a00 */
[----:B0-----:R-:W-:-:S06]  /*0230*/  IMAD.WIDE R4, R0, 0x4, R4 ;  /* 0x0000000400047825 */ /* 0x001fcc00078e0204 */
[----:B------:R-:W2:Y:S02]  /*0240*/  LDG.E R5, desc[UR6][R4.64+-0x4] ;  /* 0xfffffc0604057981 */ /* 0x000ea4000c1e1900 */
[----:B--2---:R-:W-:-:S05]  /*0250*/  IMAD.WIDE R6, R5, 0x4, R6 ;  /* 0x0000000405067825 */ /* 0x004fca00078e0206 */
[----:B------:R-:W2:Y:S04]  /*0260*/  LDG.E R3, desc[UR6][R6.64] ;  /* 0x0000000606037981 */ /* 0x000ea8000c1e1900 */
[----:B------:R-:W2:Y:S01]  /*0270*/  LDG.E R2, desc[UR6][R6.64+0x4] ;  /* 0x0000040606027981 */ /* 0x000ea2000c1e1900 */
[----:B------:R-:W-:Y:S01]  /*0280*/  UIADD3 UR4, UPT, UPT, UR4, 0x1, URZ ;  /* 0x0000000104047890 */ /* 0x000fe2000fffe0ff */
[----:B------:R-:W-:-:S03]  /*0290*/  PLOP3.LUT P0, PT, PT, PT, PT, 0x80, 0x8 ;  /* 0x000000000008781c */ /* 0x000fc60003f0f070 */
[----:B-1----:R-:W-:Y:S01]  /*02a0*/  UISETP.NE.AND UP0, UPT, UR4, UR5, UPT ;  /* 0x000000050400728c */ /* 0x002fe2000bf05270 */
[----:B--2---:R-:W-:-:S13]  /*02b0*/  ISETP.GE.AND P1, PT, R3, R2, PT ;  /* 0x000000020300720c */ /* 0x004fda0003f26270 */
[----:B------:R-:W-:Y:S05]  /*02c0*/  @P1 BRA `(.L_x_0) ;  /* 0x0000000000bc1947 */ /* 0x000fea0003800000 */
[----:B------:R-:W-:-:S07]  /*02d0*/  PRMT R5, RZ, 0x7610, R5 ;  /* 0x00007610ff057816 */ /* 0x000fce0000000005 */
.L_x_7:
[----:B0-----:R-:W0:Y:S02]  /*02e0*/  LDC.64 R6, c[0x0][0x380] ;  /* 0x0000e000ff067b82 */ /* 0x001e240000000a00 */
[----:B0-----:R-:W-:-:S05]  /*02f0*/  IMAD.WIDE R6, R3, 0x4, R6 ;  /* 0x0000000403067825 */ /* 0x001fca00078e0206 */
[----:B-----5:R0:W5:Y:S01]  /*0300*/  LDG.E R4, desc[UR6][R6.64] ;  /* 0x0000000606047981 */ /* 0x020162000c1e1900 */
[----:B------:R-:W-:-:S13]  /*0310*/  ISETP.GE.AND P0, PT, R0, 0x1, PT ;  /* 0x000000010000780c */ /* 0x000fda0003f06270 */
[----:B0-----:R-:W-:Y:S05]  /*0320*/  @!P0 BRA `(.L_x_1) ;  /* 0x0000000000708947 */ /* 0x001fea0003800000 */
[----:B------:R-:W-:-:S07]  /*0330*/  IMAD.MOV.U32 R7, RZ, RZ, RZ ;  /* 0x000000ffff077224 */ /* 0x000fce00078e00ff */
.L_x_5:
[----:B------:R-:W0:Y:S08]  /*0340*/  LDC.64 R8, c[0x0][0x3a0] ;  /* 0x0000e800ff087b82 */ /* 0x000e300000000a00 */
[----:B------:R-:W1:Y:S01]  /*0350*/  LDC.64 R10, c[0x0][0x388] ;  /* 0x0000e200ff0a7b82 */ /* 0x000e620000000a00 */
[----:B0-----:R-:W-:-:S06]  /*0360*/  IMAD.WIDE.U32 R8, R7, 0x4, R8 ;  /* 0x0000000407087825 */ /* 0x001fcc00078e0008 */
[----:B------:R-:W1:Y:S02]  /*0370*/  LDG.E R9, desc[UR6][R8.64] ;  /* 0x0000000608097981 */ /* 0x000e64000c1e1900 */
[----:B-1----:R-:W-:-:S05]  /*0380*/  IMAD.WIDE R10, R9, 0x4, R10 ;  /* 0x00000004090a7825 */ /* 0x002fca00078e020a */
[----:B------:R-:W2:Y:S04]  /*0390*/  LDG.E R6, desc[UR6][R10.64] ;  /* 0x000000060a067981 */ /* 0x000ea8000c1e1900 */
[----:B------:R-:W2:Y:S02]  /*03a0*/  LDG.E R13, desc[UR6][R10.64+0x4] ;  /* 0x000004060a0d7981 */ /* 0x000ea4000c1e1900 */
[----:B--2---:R-:W-:-:S13]  /*03b0*/  ISETP.GE.AND P0, PT, R6, R13, PT ;  /* 0x0000000d0600720c */ /* 0x004fda0003f06270 */
[----:B------:R-:W-:Y:S05]  /*03c0*/  @P0 BRA `(.L_x_2) ;  /* 0x0000000000680947 */ /* 0x000fea0003800000 */
[----:B------:R-:W0:Y:S02]  /*03d0*/  LDC.64 R8, c[0x0][0x380] ;  /* 0x0000e000ff087b82 */ /* 0x000e240000000a00 */
[----:B0-----:R-:W-:-:S06]  /*03e0*/  IMAD.WIDE R8, R6, 0x4, R8 ;  /* 0x0000000406087825 */ /* 0x001fcc00078e0208 */
[----:B------:R-:W2:Y:S02]  /*03f0*/  LDG.E R9, desc[UR6][R8.64] ;  /* 0x0000000608097981 */ /* 0x000ea4000c1e1900 */
[----:B--2--5:R-:W-:-:S13]  /*0400*/  ISETP.NE.AND P0, PT, R9, R4, PT ;  /* 0x000000040900720c */ /* 0x024fda0003f05270 */
[----:B------:R-:W-:Y:S05]  /*0410*/  @!P0 BRA `(.L_x_3) ;  /* 0x0000000000288947 */ /* 0x000fea0003800000 */
[----:B------:R-:W0:Y:S01]  /*0420*/  LDC.64 R8, c[0x0][0x380] ;  /* 0x0000e000ff087b82 */ /* 0x000e220000000a00 */
[----:B------:R-:W-:-:S07]  /*0430*/  IMAD.IADD R12, R6, 0x1, -R13 ;  /* 0x00000001060c7824 */ /* 0x000fce00078e0a0d */
.L_x_4:
[----:B------:R-:W-:-:S05]  /*0440*/  VIADD R12, R12, 0x1 ;  /* 0x000000010c0c7836 */ /* 0x000fca0000000000 */
[----:B------:R-:W-:-:S13]  /*0450*/  ISETP.NE.AND P0, PT, R12, RZ, PT ;  /* 0x000000ff0c00720c */ /* 0x000fda0003f05270 */
[----:B------:R-:W-:Y:S05]  /*0460*/  @!P0 BRA `(.L_x_2) ;  /* 0x0000000000408947 */ /* 0x000fea0003800000 */
[----:B------:R-:W-:-:S05]  /*0470*/  IADD3 R6, PT, PT, R6, 0x1, RZ ;  /* 0x0000000106067810 */ /* 0x000fca0007ffe0ff */
[----:B0-----:R-:W-:-:S06]  /*0480*/  IMAD.WIDE R10, R6, 0x4, R8 ;  /* 0x00000004060a7825 */ /* 0x001fcc00078e0208 */
[----:B------:R-:W2:Y:S02]  /*0490*/  LDG.E R11, desc[UR6][R10.64] ;  /* 0x000000060a0b7981 */ /* 0x000ea4000c1e1900 */
[----:B--2---:R-:W-:-:S13]  /*04a0*/  ISETP.NE.AND P0, PT, R11, R4, PT ;  /* 0x000000040b00720c */ /* 0x004fda0003f05270 */
[----:B------:R-:W-:Y:S05]  /*04b0*/  @P0 BRA `(.L_x_4) ;  /* 0xfffffffc00e00947 */ /* 0x000fea000383ffff */
.L_x_3:
[----:B------:R-:W-:-:S05]  /*04c0*/  VIADD R7, R7, 0x1 ;  /* 0x0000000107077836 */ /* 0x000fca0000000000 */
[----:B------:R-:W-:-:S13]  /*04d0*/  ISETP.NE.AND P0, PT, R7, R0, PT ;  /* 0x000000000700720c */ /* 0x000fda0003f05270 */
[----:B------:R-:W-:Y:S05]  /*04e0*/  @P0 BRA `(.L_x_5) ;  /* 0xfffffffc00940947 */ /* 0x000fea000383ffff */
.L_x_1:
[----:B------:R-:W0:Y:S01]  /*04f0*/  LDC.64 R6, c[0x0][0x3a0] ;  /* 0x0000e800ff067b82 */ /* 0x000e220000000a00 */
[----:B------:R-:W1:Y:S01]  /*0500*/  LDCU UR5, c[0x0][0x394] ;  /* 0x00007280ff0577ac */ /* 0x000e620008000800 */
[----:B0-----:R-:W-:-:S04]  /*0510*/  IMAD.WIDE R6, R0, 0x4, R6 ;  /* 0x0000000400067825 */ /* 0x001fc800078e0206 */
[----:B------:R-:W-:Y:S01]  /*0520*/  VIADD R0, R0, 0x1 ;  /* 0x0000000100007836 */ /* 0x000fe20000000000 */
[----:B-----5:R0:W-:Y:S04]  /*0530*/  STG.E desc[UR6][R6.64], R4 ;  /* 0x0000000406007986 */ /* 0x0201e8000c101906 */
[----:B-1----:R-:W-:-:S13]  /*0540*/  ISETP.NE.AND P0, PT, R0, UR5, PT ;  /* 0x0000000500007c0c */ /* 0x002fda000bf05270 */
[----:B0-----:R-:W-:Y:S05]  /*0550*/  @!P0 BRA `(.L_x_6) ;  /* 0x0000000000208947 */ /* 0x001fea0003800000 */
[----:B------:R-:W-:-:S07]  /*0560*/  HFMA2 R5, -RZ, RZ, 0, 5.9604644775390625e-08 ;  /* 0x00000001ff057431 */ /* 0x000fce00000001ff */
.L_x_2:
[----:B------:R-:W-:-:S05]  /*0570*/  VIADD R3, R3, 0x1 ;  /* 0x0000000103037836 */ /* 0x000fca0000000000 */
[----:B------:R-:W-:-:S13]  /*0580*/  ISETP.NE.AND P0, PT, R3, R2, PT ;  /* 0x000000020300720c */ /* 0x000fda0003f05270 */
[----:B------:R-:W-:Y:S05]  /*0590*/  @P0 BRA `(.L_x_7) ;  /* 0xfffffffc00500947 */ /* 0x000fea000383ffff */
[----:B------:R-:W-:-:S04]  /*05a0*/  LOP3.LUT P0, RZ, R5, 0xff, RZ, 0xc0, !PT ;  /* 0x000000ff05ff7812 */ /* 0x000fc8000780c0ff */
[----:B------:R-:W-:-:S13]  /*05b0*/  PLOP3.LUT P0, PT, P0, PT, PT, 0x8, 0x80 ;  /* 0x000000000080781c */ /* 0x000fda000070e170 */
.L_x_0:
[----:B------:R-:W-:Y:S05]  /*05c0*/  @P0 EXIT ;  /* 0x000000000000094d */ /* 0x000fea0003800000 */
[----:B------:R-:W-:Y:S05]  /*05d0*/  BRA `(.L_x_8) ;  /* 0x0000000000207947 */ /* 0x000fea0003800000 */
.L_x_6:
[----:B------:R-:W0:Y:S01]  /*05e0*/  S2R R0, SR_LANEID ;  /* 0x0000000000007919 */ /* 0x000e220000000000 */
[----:B------:R-:W1:Y:S01]  /*05f0*/  LDC.64 R2, c[0x0][0x398] ;  /* 0x0000e600ff027b82 */ /* 0x000e620000000a00 */
[----:B------:R-:W-:Y:S02]  /*0600*/  VOTEU.ANY UR5, UPT, PT ;  /* 0x0000000000057886 */ /* 0x000fe400038e0100 */
[----:B------:R-:W-:Y:S02]  /*0610*/  UFLO.U32 UR8, UR5 ;  /* 0x00000005000872bd */ /* 0x000fe400080e0000 */
[----:B------:R-:W1:Y:S04]  /*0620*/  POPC R5, UR5 ;  /* 0x0000000500057d09 */ /* 0x000e680008000000 */
[----:B0-----:R-:W-:-:S13]  /*0630*/  ISETP.EQ.U32.AND P0, PT, R0, UR8, PT ;  /* 0x0000000800007c0c */ /* 0x001fda000bf02070 */
[----:B-1----:R0:W-:Y:S01]  /*0640*/  @P0 REDG.E.ADD.STRONG.GPU desc[UR6][R2.64], R5 ;  /* 0x000000050200098e */ /* 0x0021e2000c12e106 */
[----:B------:R-:W1:Y:S02]  /*0650*/  LDC R0, c[0x0][0x394] ;  /* 0x0000e500ff007b82 */ /* 0x000e640000000800 */
.L_x_8:
[----:B------:R-:W-:Y:S05]  /*0660*/  BRA.U UP0, `(.L_x_9) ;  /* 0xfffffff900e47547 */ /* 0x000fea000b83ffff */
[----:B------:R-:W-:Y:S05]  /*0670*/  EXIT ;  /* 0x000000000000794d */ /* 0x000fea0003800000 */
.L_x_10:
[----:B------:R-:W-:-:S00]  /*0680*/  BRA `(.L_x_10) ;  /* 0xfffffffc00fc7947 */ /* 0x000fc0000383ffff */
[----:B------:R-:W-:-:S00]  /*0690*/  NOP ;  /* 0x0000000000007918 */ /* 0x000fc00000000000 */
        /* <DEDUP_REMOVED lines=14> */
.L_x_11:


//--------------------- .nv.shared.reserved.0     --------------------------
	.section	.nv.shared.reserved.0,"aw",@nobits
	.weak		__nv_reservedSMEM_offset_0_alias
	.size		__nv_reservedSMEM_offset_0_alias, 0, 64
	.other		__nv_reservedSMEM_offset_0_alias,@"STO_CUDA_RESERVED_SHARED STV_DEFAULT"
__nv_reservedSMEM_offset_0_alias:
	.zero		0
	.zero		64


//--------------------- .nv.constant0._Z23contagem_cliques_kernelPiS_iiS_S_S_S_ --------------------------
	.section	.nv.constant0._Z23contagem_cliques_kernelPiS_iiS_S_S_S_,"a",@progbits
	.sectionflags	@""
	.align	4
.nv.constant0._Z23contagem_cliques_kernelPiS_iiS_S_S_S_:
	.zero		952


//--------------------- SYMBOLS --------------------------

	.type		.nv.reservedSmem.offset0,@object
	.size		.nv.reservedSmem.offset0,0x4
